//
// Generated by NVIDIA NVVM Compiler
//
// Compiler Build ID: CL-36424714
// Cuda compilation tools, release 13.0, V13.0.88
// Based on NVVM 20.0.0
//

.version 9.0
.target sm_100
.address_size 64

	// .globl	conv2MexCuda

.visible .entry conv2MexCuda(
	.param .u64 .ptr .align 1 conv2MexCuda_param_0,
	.param .u64 .ptr .align 1 conv2MexCuda_param_1,
	.param .u32 conv2MexCuda_param_2,
	.param .u32 conv2MexCuda_param_3,
	.param .u64 .ptr .align 1 conv2MexCuda_param_4
)
{
	.reg .pred 	%p<7>;
	.reg .b32 	%r<12>;
	.reg .b32 	%f<28>;
	.reg .b64 	%rd<18>;

	ld.param.u64 	%rd1, [conv2MexCuda_param_0];
	ld.param.u64 	%rd2, [conv2MexCuda_param_1];
	ld.param.u32 	%r3, [conv2MexCuda_param_2];
	ld.param.u32 	%r4, [conv2MexCuda_param_3];
	ld.param.u64 	%rd3, [conv2MexCuda_param_4];
	mov.u32 	%r1, %ctaid.x;
	setp.eq.s32 	%p1, %r1, 0;
	setp.ge.s32 	%p2, %r1, %r3;
	or.pred  	%p3, %p1, %p2;
	@%p3 bra 	$L__BB0_3;
	mov.u32 	%r2, %ctaid.y;
	setp.eq.s32 	%p4, %r2, 0;
	setp.ge.s32 	%p5, %r2, %r4;
	or.pred  	%p6, %p4, %p5;
	@%p6 bra 	$L__BB0_3;
	cvta.to.global.u64 	%rd4, %rd1;
	cvta.to.global.u64 	%rd5, %rd3;
	mul.lo.s32 	%r5, %r3, %r2;
	add.s32 	%r6, %r5, %r1;
	cvta.to.global.u64 	%rd6, %rd2;
	mul.wide.u32 	%rd7, %r6, 4;
	add.s64 	%rd8, %rd6, %rd7;
	mov.b32 	%r7, 0;
	st.global.u32 	[%rd8], %r7;
	sub.s32 	%r8, %r5, %r3;
	add.s32 	%r9, %r8, %r1;
	ld.global.f32 	%f1, [%rd5+32];
	mul.wide.s32 	%rd9, %r9, 4;
	add.s64 	%rd10, %rd4, %rd9;
	ld.global.f32 	%f2, [%rd10+-4];
	fma.rn.f32 	%f3, %f1, %f2, 0f00000000;
	st.global.f32 	[%rd8], %f3;
	ld.global.f32 	%f4, [%rd5+28];
	ld.global.f32 	%f5, [%rd10];
	fma.rn.f32 	%f6, %f4, %f5, %f3;
	st.global.f32 	[%rd8], %f6;
	ld.global.f32 	%f7, [%rd5+24];
	ld.global.f32 	%f8, [%rd10+4];
	fma.rn.f32 	%f9, %f7, %f8, %f6;
	st.global.f32 	[%rd8], %f9;
	ld.global.f32 	%f10, [%rd5+20];
	mul.wide.s32 	%rd11, %r3, 4;
	add.s64 	%rd12, %rd10, %rd11;
	ld.global.f32 	%f11, [%rd12+-4];
	fma.rn.f32 	%f12, %f10, %f11, %f9;
	st.global.f32 	[%rd8], %f12;
	ld.global.f32 	%f13, [%rd5+16];
	add.s64 	%rd13, %rd4, %rd7;
	ld.global.f32 	%f14, [%rd13];
	fma.rn.f32 	%f15, %f13, %f14, %f12;
	st.global.f32 	[%rd8], %f15;
	ld.global.f32 	%f16, [%rd5+12];
	ld.global.f32 	%f17, [%rd13+4];
	fma.rn.f32 	%f18, %f16, %f17, %f15;
	st.global.f32 	[%rd8], %f18;
	add.s32 	%r10, %r6, %r3;
	ld.global.f32 	%f19, [%rd5+8];
	add.s32 	%r11, %r10, -1;
	mul.wide.u32 	%rd14, %r11, 4;
	add.s64 	%rd15, %rd4, %rd14;
	ld.global.f32 	%f20, [%rd15];
	fma.rn.f32 	%f21, %f19, %f20, %f18;
	st.global.f32 	[%rd8], %f21;
	ld.global.f32 	%f22, [%rd5+4];
	mul.wide.u32 	%rd16, %r10, 4;
	add.s64 	%rd17, %rd4, %rd16;
	ld.global.f32 	%f23, [%rd17];
	fma.rn.f32 	%f24, %f22, %f23, %f21;
	st.global.f32 	[%rd8], %f24;
	ld.global.f32 	%f25, [%rd5];
	ld.global.f32 	%f26, [%rd17+4];
	fma.rn.f32 	%f27, %f25, %f26, %f24;
	st.global.f32 	[%rd8], %f27;
$L__BB0_3:
	ret;

}


// ===== COMPILED SASS (sm_100) =====

	.target	sm_100

	.elftype	@"ET_EXEC"


//--------------------- .note.nv.tkinfo           --------------------------
	.section	.note.nv.tkinfo,"",@"SHT_NOTE"
	.sectionflags	@"SHF_NOTE_NV_TKINFO"
	.tkinfo
        /*0018*/ 	.word	0x00000002
        /*0030*/ 	.string	""
        /*0030*/ 	.string	"ptxas"
        /*0030*/ 	.string	"Cuda compilation tools, release 13.0, V13.0.88"
        /*0030*/ 	.string	"Build cuda_13.0.r13.0/compiler.36424714_0"
        /*0030*/ 	.string	"-arch sm_100 -m 64 "



//--------------------- .note.nv.cuinfo           --------------------------
	.section	.note.nv.cuinfo,"",@"SHT_NOTE"
	.sectionflags	@"SHF_NOTE_NV_CUINFO"
        /*0018*/ 	.short	0x0002
        /*001a*/ 	.short	0x0064
        /*001c*/ 	.short	0x0082
	.zero		2


//--------------------- .nv.info                  --------------------------
	.section	.nv.info,"",@"SHT_CUDA_INFO"
	.align	4


	//----- nvinfo : EIATTR_REGCOUNT
	.align		4
        /*0000*/ 	.byte	0x04, 0x2f
        /*0002*/ 	.short	(.L_1 - .L_0)
	.align		4
.L_0:
        /*0004*/ 	.word	index@(conv2MexCuda)
        /*0008*/ 	.word	0x00000018


	//----- nvinfo : EIATTR_FRAME_SIZE
	.align		4
.L_1:
        /*000c*/ 	.byte	0x04, 0x11
        /*000e*/ 	.short	(.L_3 - .L_2)
	.align		4
.L_2:
        /*0010*/ 	.word	index@(conv2MexCuda)
        /*0014*/ 	.word	0x00000000


	//----- nvinfo : EIATTR_MIN_STACK_SIZE
	.align		4
.L_3:
        /*0018*/ 	.byte	0x04, 0x12
        /*001a*/ 	.short	(.L_5 - .L_4)
	.align		4
.L_4:
        /*001c*/ 	.word	index@(conv2MexCuda)
        /*0020*/ 	.word	0x00000000
.L_5:


//--------------------- .nv.compat                --------------------------
	.section	.nv.compat,"",@"SHT_CUDA_COMPAT_INFO"
	.align	4
        /*0000*/ 	.byte	0x02, 0x09, 0x00, 0x00, 0x02, 0x02, 0x01, 0x00, 0x02, 0x05, 0x05, 0x00, 0x03, 0x07, 0x01, 0x01
        /*0010*/ 	.byte	0x02, 0x03, 0x00, 0x00, 0x02, 0x06, 0x01, 0x00, 0x04, 0x0b, 0x08, 0x00, 0x09, 0x00, 0x00, 0x00
        /*0020*/ 	.byte	0x00, 0x00, 0x00, 0x00


//--------------------- .nv.info.conv2MexCuda     --------------------------
	.section	.nv.info.conv2MexCuda,"",@"SHT_CUDA_INFO"
	.sectionflags	@""
	.align	4


	//----- nvinfo : EIATTR_CUDA_API_VERSION
	.align		4
        /*0000*/ 	.byte	0x04, 0x37
        /*0002*/ 	.short	(.L_7 - .L_6)
.L_6:
        /*0004*/ 	.word	0x00000082


	//----- nvinfo : EIATTR_KPARAM_INFO
	.align		4
.L_7:
        /*0008*/ 	.byte	0x04, 0x17
        /*000a*/ 	.short	(.L_9 - .L_8)
.L_8:
        /*000c*/ 	.word	0x00000000
        /*0010*/ 	.short	0x0004
        /*0012*/ 	.short	0x0018
        /*0014*/ 	.byte	0x00, 0xf5, 0x21, 0x00


	//----- nvinfo : EIATTR_KPARAM_INFO
	.align		4
.L_9:
        /*0018*/ 	.byte	0x04, 0x17
        /*001a*/ 	.short	(.L_11 - .L_10)
.L_10:
        /*001c*/ 	.word	0x00000000
        /*0020*/ 	.short	0x0003
        /*0022*/ 	.short	0x0014
        /*0024*/ 	.byte	0x00, 0xf0, 0x11, 0x00


	//----- nvinfo : EIATTR_KPARAM_INFO
	.align		4
.L_11:
        /*0028*/ 	.byte	0x04, 0x17
        /*002a*/ 	.short	(.L_13 - .L_12)
.L_12:
        /*002c*/ 	.word	0x00000000
        /*0030*/ 	.short	0x0002
        /*0032*/ 	.short	0x0010
        /*0034*/ 	.byte	0x00, 0xf0, 0x11, 0x00


	//----- nvinfo : EIATTR_KPARAM_INFO
	.align		4
.L_13:
        /*0038*/ 	.byte	0x04, 0x17
        /*003a*/ 	.short	(.L_15 - .L_14)
.L_14:
        /*003c*/ 	.word	0x00000000
        /*0040*/ 	.short	0x0001
        /*0042*/ 	.short	0x0008
        /*0044*/ 	.byte	0x00, 0xf5, 0x21, 0x00


	//----- nvinfo : EIATTR_KPARAM_INFO
	.align		4
.L_15:
        /*0048*/ 	.byte	0x04, 0x17
        /*004a*/ 	.short	(.L_17 - .L_16)
.L_16:
        /*004c*/ 	.word	0x00000000
        /*0050*/ 	.short	0x0000
        /*0052*/ 	.short	0x0000
        /*0054*/ 	.byte	0x00, 0xf5, 0x21, 0x00


	//----- nvinfo : EIATTR_SPARSE_MMA_MASK
	.align		4
.L_17:
        /*0058*/ 	.byte	0x03, 0x50
        /*005a*/ 	.short	0x0000


	//----- nvinfo : EIATTR_MAXREG_COUNT
	.align		4
        /*005c*/ 	.byte	0x03, 0x1b
        /*005e*/ 	.short	0x00ff


	//----- nvinfo : EIATTR_MERCURY_ISA_VERSION
	.align		4
        /*0060*/ 	.byte	0x03, 0x5f
        /*0062*/ 	.short	0x0101


	//----- nvinfo : EIATTR_VRC_CTA_INIT_COUNT
	.align		4
        /*0064*/ 	.byte	0x02, 0x4a
	.zero		1
	.zero		1


	//----- nvinfo : EIATTR_EXIT_INSTR_OFFSETS
	.align		4
        /*0068*/ 	.byte	0x04, 0x1c
        /*006a*/ 	.short	(.L_19 - .L_18)


	//   ....[0]....
.L_18:
        /*006c*/ 	.word	0x00000050


	//   ....[1]....
        /*0070*/ 	.word	0x000000a0


	//   ....[2]....
        /*0074*/ 	.word	0x000003f0


	//----- nvinfo : EIATTR_CBANK_PARAM_SIZE
	.align		4
.L_19:
        /*0078*/ 	.byte	0x03, 0x19
        /*007a*/ 	.short	0x0020


	//----- nvinfo : EIATTR_PARAM_CBANK
	.align		4
        /*007c*/ 	.byte	0x04, 0x0a
        /*007e*/ 	.short	(.L_21 - .L_20)
	.align		4
.L_20:
        /*0080*/ 	.word	index@(.nv.constant0.conv2MexCuda)
        /*0084*/ 	.short	0x0380
        /*0086*/ 	.short	0x0020


	//----- nvinfo : EIATTR_SW_WAR
	.align		4
.L_21:
        /*0088*/ 	.byte	0x04, 0x36
        /*008a*/ 	.short	(.L_23 - .L_22)
.L_22:
        /*008c*/ 	.word	0x00000008
.L_23:


//--------------------- .nv.callgraph             --------------------------
	.section	.nv.callgraph,"",@"SHT_CUDA_CALLGRAPH"
	.align	4
	.sectionentsize	8
	.align		4
        /*0000*/ 	.word	0x00000000
	.align		4
        /*0004*/ 	.word	0xffffffff
	.align		4
        /*0008*/ 	.word	0x00000000
	.align		4
        /*000c*/ 	.word	0xfffffffe
	.align		4
        /*0010*/ 	.word	0x00000000
	.align		4
        /*0014*/ 	.word	0xfffffffd
	.align		4
        /*0018*/ 	.word	0x00000000
	.align		4
        /*001c*/ 	.word	0xfffffffc


//--------------------- .text.conv2MexCuda        --------------------------
	.section	.text.conv2MexCuda,"ax",@progbits
	.align	128
        .global         conv2MexCuda
        .type           conv2MexCuda,@function
        .size           conv2MexCuda,(.L_x_1 - conv2MexCuda)
        .other          conv2MexCuda,@"STO_CUDA_ENTRY STV_DEFAULT"
conv2MexCuda:
.text.conv2MexCuda:
[----:B------:R-:W-:Y:S08]  /*0000*/  LDC R1, c[0x0][0x37c] ;  /* 0x0000df00ff017b82 */ /* 0x000ff00000000800 */
[----:B------:R-:W0:Y:S08]  /*0010*/  S2UR UR4, SR_CTAID.X ;  /* 0x00000000000479c3 */ /* 0x000e300000002500 */
[----:B------:R-:W0:Y:S02]  /*0020*/  LDC R10, c[0x0][0x390] ;  /* 0x0000e400ff0a7b82 */ /* 0x000e240000000800 */
[----:B0-----:R-:W-:-:S04]  /*0030*/  ISETP.LE.AND P0, PT, R10, UR4, PT ;  /* 0x000000040a007c0c */ /* 0x001fc8000bf03270 */
[----:B------:R-:W-:-:S13]  /*0040*/  ISETP.EQ.OR P0, PT, RZ, UR4, P0 ;  /* 0x00000004ff007c0c */ /* 0x000fda0008702670 */
[----:B------:R-:W-:Y:S05]  /*0050*/  @P0 EXIT ;  /* 0x000000000000094d */ /* 0x000fea0003800000 */
[----:B------:R-:W0:Y:S01]  /*0060*/  S2R R11, SR_CTAID.Y ;  /* 0x00000000000b7919 */ /* 0x000e220000002600 */
[----:B------:R-:W0:Y:S02]  /*0070*/  LDCU UR5, c[0x0][0x394] ;  /* 0x00007280ff0577ac */ /* 0x000e240008000800 */
[----:B0-----:R-:W-:-:S04]  /*0080*/  ISETP.GE.AND P0, PT, R11, UR5, PT ;  /* 0x000000050b007c0c */ /* 0x001fc8000bf06270 */
[----:B------:R-:W-:-:S13]  /*0090*/  ISETP.EQ.OR P0, PT, R11, RZ, P0 ;  /* 0x000000ff0b00720c */ /* 0x000fda0000702670 */
[----:B------:R-:W-:Y:S05]  /*00a0*/  @P0 EXIT ;  /* 0x000000000000094d */ /* 0x000fea0003800000 */
[----:B------:R-:W0:Y:S01]  /*00b0*/  LDC.64 R6, c[0x0][0x388] ;  /* 0x0000e200ff067b82 */ /* 0x000e220000000a00 */
[----:B------:R-:W1:Y:S01]  /*00c0*/  LDCU.64 UR6, c[0x0][0x358] ;  /* 0x00006b00ff0677ac */ /* 0x000e620008000a00 */
[CC--:B------:R-:W-:Y:S02]  /*00d0*/  IMAD R0, R11.reuse, R10.reuse, -R10 ;  /* 0x0000000a0b007224 */ /* 0x0c0fe400078e0a0a */
[----:B------:R-:W-:-:S03]  /*00e0*/  IMAD R11, R11, R10, UR4 ;  /* 0x000000040b0b7e24 */ /* 0x000fc6000f8e020a */
[----:B------:R-:W-:Y:S01]  /*00f0*/  IADD3 R9, PT, PT, R0, UR4, RZ ;  /* 0x0000000400097c10 */ /* 0x000fe2000fffe0ff */
[----:B------:R-:W2:Y:S08]  /*0100*/  LDC.64 R4, c[0x0][0x380] ;  /* 0x0000e000ff047b82 */ /* 0x000eb00000000a00 */
[----:B------:R-:W3:Y:S01]  /*0110*/  LDC.64 R2, c[0x0][0x398] ;  /* 0x0000e600ff027b82 */ /* 0x000ee20000000a00 */
[----:B0-----:R-:W-:-:S05]  /*0120*/  IMAD.WIDE.U32 R6, R11, 0x4, R6 ;  /* 0x000000040b067825 */ /* 0x001fca00078e0006 */
[----:B-1----:R-:W-:Y:S01]  /*0130*/  STG.E desc[UR6][R6.64], RZ ;  /* 0x000000ff06007986 */ /* 0x002fe2000c101906 */
[----:B--2---:R-:W-:-:S05]  /*0140*/  IMAD.WIDE R8, R9, 0x4, R4 ;  /* 0x0000000409087825 */ /* 0x004fca00078e0204 */
[----:B------:R-:W2:Y:S04]  /*0150*/  LDG.E R13, desc[UR6][R8.64+-0x4] ;  /* 0xfffffc06080d7981 */ /* 0x000ea8000c1e1900 */
[----:B---3--:R-:W2:Y:S02]  /*0160*/  LDG.E R0, desc[UR6][R2.64+0x20] ;  /* 0x0000200602007981 */ /* 0x008ea4000c1e1900 */
[----:B--2---:R-:W-:-:S05]  /*0170*/  FFMA R15, R0, R13, RZ ;  /* 0x0000000d000f7223 */ /* 0x004fca00000000ff */
[----:B------:R0:W-:Y:S04]  /*0180*/  STG.E desc[UR6][R6.64], R15 ;  /* 0x0000000f06007986 */ /* 0x0001e8000c101906 */
[----:B------:R-:W2:Y:S04]  /*0190*/  LDG.E R0, desc[UR6][R2.64+0x1c] ;  /* 0x00001c0602007981 */ /* 0x000ea8000c1e1900 */
[----:B------:R-:W2:Y:S02]  /*01a0*/  LDG.E R12, desc[UR6][R8.64] ;  /* 0x00000006080c7981 */ /* 0x000ea4000c1e1900 */
[----:B--2---:R-:W-:-:S05]  /*01b0*/  FFMA R17, R0, R12, R15 ;  /* 0x0000000c00117223 */ /* 0x004fca000000000f */
[----:B------:R1:W-:Y:S04]  /*01c0*/  STG.E desc[UR6][R6.64], R17 ;  /* 0x0000001106007986 */ /* 0x0003e8000c101906 */
[----:B------:R-:W2:Y:S04]  /*01d0*/  LDG.E R12, desc[UR6][R8.64+0x4] ;  /* 0x00000406080c7981 */ /* 0x000ea8000c1e1900 */
[----:B------:R-:W2:Y:S02]  /*01e0*/  LDG.E R0, desc[UR6][R2.64+0x18] ;  /* 0x0000180602007981 */ /* 0x000ea4000c1e1900 */
[----:B--2---:R-:W-:Y:S01]  /*01f0*/  FFMA R19, R0, R12, R17 ;  /* 0x0000000c00137223 */ /* 0x004fe20000000011 */
[----:B------:R-:W-:-:S04]  /*0200*/  IMAD.WIDE R12, R10, 0x4, R8 ;  /* 0x000000040a0c7825 */ /* 0x000fc800078e0208 */
[----:B------:R2:W-:Y:S04]  /*0210*/  STG.E desc[UR6][R6.64], R19 ;  /* 0x0000001306007986 */ /* 0x0005e8000c101906 */
[----:B------:R-:W3:Y:S04]  /*0220*/  LDG.E R12, desc[UR6][R12.64+-0x4] ;  /* 0xfffffc060c0c7981 */ /* 0x000ee8000c1e1900 */
[----:B------:R-:W3:Y:S01]  /*0230*/  LDG.E R0, desc[UR6][R2.64+0x14] ;  /* 0x0000140602007981 */ /* 0x000ee2000c1e1900 */
[----:B0-----:R-:W-:-:S04]  /*0240*/  IMAD.WIDE.U32 R14, R11, 0x4, R4 ;  /* 0x000000040b0e7825 */ /* 0x001fc800078e0004 */
[----:B---3--:R-:W-:-:S05]  /*0250*/  FFMA R21, R0, R12, R19 ;  /* 0x0000000c00157223 */ /* 0x008fca0000000013 */
[----:B------:R-:W-:Y:S04]  /*0260*/  STG.E desc[UR6][R6.64], R21 ;  /* 0x0000001506007986 */ /* 0x000fe8000c101906 */
[----:B------:R-:W1:Y:S04]  /*0270*/  LDG.E R0, desc[UR6][R2.64+0x10] ;  /* 0x0000100602007981 */ /* 0x000e68000c1e1900 */
[----:B------:R-:W1:Y:S01]  /*0280*/  LDG.E R8, desc[UR6][R14.64] ;  /* 0x000000060e087981 */ /* 0x000e62000c1e1900 */
[----:B------:R-:W-:Y:S01]  /*0290*/  IADD3 R13, PT, PT, R11, R10, RZ ;  /* 0x0000000a0b0d7210 */ /* 0x000fe20007ffe0ff */
[----:B-1----:R-:W-:-:S05]  /*02a0*/  FFMA R17, R0, R8, R21 ;  /* 0x0000000800117223 */ /* 0x002fca0000000015 */
[----:B------:R-:W-:Y:S04]  /*02b0*/  STG.E desc[UR6][R6.64], R17 ;  /* 0x0000001106007986 */ /* 0x000fe8000c101906 */
[----:B------:R-:W3:Y:S04]  /*02c0*/  LDG.E R8, desc[UR6][R14.64+0x4] ;  /* 0x000004060e087981 */ /* 0x000ee8000c1e1900 */
[----:B------:R-:W3:Y:S01]  /*02d0*/  LDG.E R0, desc[UR6][R2.64+0xc] ;  /* 0x00000c0602007981 */ /* 0x000ee2000c1e1900 */
[----:B------:R-:W-:Y:S01]  /*02e0*/  IADD3 R9, PT, PT, R13, -0x1, RZ ;  /* 0xffffffff0d097810 */ /* 0x000fe20007ffe0ff */
[----:B---3--:R-:W-:-:S04]  /*02f0*/  FFMA R11, R0, R8, R17 ;  /* 0x00000008000b7223 */ /* 0x008fc80000000011 */
[--C-:B------:R-:W-:Y:S01]  /*0300*/  IMAD.WIDE.U32 R8, R9, 0x4, R4.reuse ;  /* 0x0000000409087825 */ /* 0x100fe200078e0004 */
[----:B------:R-:W-:Y:S05]  /*0310*/  STG.E desc[UR6][R6.64], R11 ;  /* 0x0000000b06007986 */ /* 0x000fea000c101906 */
[----:B------:R-:W2:Y:S04]  /*0320*/  LDG.E R8, desc[UR6][R8.64] ;  /* 0x0000000608087981 */ /* 0x000ea8000c1e1900 */
[----:B------:R-:W2:Y:S01]  /*0330*/  LDG.E R0, desc[UR6][R2.64+0x8] ;  /* 0x0000080602007981 */ /* 0x000ea2000c1e1900 */
[----:B------:R-:W-:-:S04]  /*0340*/  IMAD.WIDE.U32 R4, R13, 0x4, R4 ;  /* 0x000000040d047825 */ /* 0x000fc800078e0004 */
[----:B--2---:R-:W-:-:S05]  /*0350*/  FFMA R19, R0, R8, R11 ;  /* 0x0000000800137223 */ /* 0x004fca000000000b */
[----:B------:R-:W-:Y:S04]  /*0360*/  STG.E desc[UR6][R6.64], R19 ;  /* 0x0000001306007986 */ /* 0x000fe8000c101906 */
[----:B------:R-:W2:Y:S04]  /*0370*/  LDG.E R0, desc[UR6][R2.64+0x4] ;  /* 0x0000040602007981 */ /* 0x000ea8000c1e1900 */
[----:B------:R-:W2:Y:S02]  /*0380*/  LDG.E R10, desc[UR6][R4.64] ;  /* 0x00000006040a7981 */ /* 0x000ea4000c1e1900 */
[----:B--2---:R-:W-:-:S05]  /*0390*/  FFMA R13, R0, R10, R19 ;  /* 0x0000000a000d7223 */ /* 0x004fca0000000013 */
[----:B------:R-:W-:Y:S04]  /*03a0*/  STG.E desc[UR6][R6.64], R13 ;  /* 0x0000000d06007986 */ /* 0x000fe8000c101906 */
[----:B------:R-:W2:Y:S04]  /*03b0*/  LDG.E R0, desc[UR6][R2.64] ;  /* 0x0000000602007981 */ /* 0x000ea8000c1e1900 */
[----:B------:R-:W2:Y:S02]  /*03c0*/  LDG.E R10, desc[UR6][R4.64+0x4] ;  /* 0x00000406040a7981 */ /* 0x000ea4000c1e1900 */
[----:B--2---:R-:W-:-:S05]  /*03d0*/  FFMA R9, R0, R10, R13 ;  /* 0x0000000a00097223 */ /* 0x004fca000000000d */
[----:B------:R-:W-:Y:S01]  /*03e0*/  STG.E desc[UR6][R6.64], R9 ;  /* 0x0000000906007986 */ /* 0x000fe2000c101906 */
[----:B------:R-:W-:Y:S05]  /*03f0*/  EXIT ;  /* 0x000000000000794d */ /* 0x000fea0003800000 */
.L_x_0:
[----:B------:R-:W-:-:S00]  /*0400*/  BRA `(.L_x_0) ;  /* 0xfffffffc00fc7947 */ /* 0x000fc0000383ffff */
[----:B------:R-:W-:-:S00]  /*0410*/  NOP ;  /* 0x0000000000007918 */ /* 0x000fc00000000000 */
        /* <DEDUP_REMOVED lines=14> */
.L_x_1:


//--------------------- .nv.shared.reserved.0     --------------------------
	.section	.nv.shared.reserved.0,"aw",@nobits
	.weak		__nv_reservedSMEM_offset_0_alias
	.size		__nv_reservedSMEM_offset_0_alias, 0, 64
	.other		__nv_reservedSMEM_offset_0_alias,@"STO_CUDA_RESERVED_SHARED STV_DEFAULT"
__nv_reservedSMEM_offset_0_alias:
	.zero		0
	.zero		64


//--------------------- .nv.constant0.conv2MexCuda --------------------------
	.section	.nv.constant0.conv2MexCuda,"a",@progbits
	.sectionflags	@""
	.align	4
.nv.constant0.conv2MexCuda:
	.zero		928


//--------------------- SYMBOLS --------------------------

	.type		.nv.reservedSmem.offset0,@object
	.size		.nv.reservedSmem.offset0,0x4
